//
// Generated by NVIDIA NVVM Compiler
//
// Compiler Build ID: CL-36424714
// Cuda compilation tools, release 13.0, V13.0.88
// Based on NVVM 20.0.0
//

.version 9.0
.target sm_100
.address_size 64

	// .globl	_Z7convertiiP6uchar4

.visible .entry _Z7convertiiP6uchar4(
	.param .u32 _Z7convertiiP6uchar4_param_0,
	.param .u32 _Z7convertiiP6uchar4_param_1,
	.param .u64 .ptr .align 1 _Z7convertiiP6uchar4_param_2
)
{
	.reg .pred 	%p<2>;
	.reg .b16 	%rs<7>;
	.reg .b32 	%r<22>;
	.reg .b32 	%f<2>;
	.reg .b64 	%rd<5>;
	.reg .b64 	%fd<7>;

	ld.param.u32 	%r2, [_Z7convertiiP6uchar4_param_0];
	ld.param.u32 	%r3, [_Z7convertiiP6uchar4_param_1];
	ld.param.u64 	%rd1, [_Z7convertiiP6uchar4_param_2];
	mov.u32 	%r4, %tid.x;
	mov.u32 	%r5, %ctaid.x;
	mov.u32 	%r6, %ntid.x;
	mov.u32 	%r7, %tid.y;
	mov.u32 	%r8, %ctaid.y;
	mov.u32 	%r9, %ntid.y;
	mad.lo.s32 	%r10, %r8, %r9, %r7;
	mov.u32 	%r11, %nctaid.x;
	mad.lo.s32 	%r12, %r10, %r11, %r5;
	mad.lo.s32 	%r1, %r12, %r6, %r4;
	mul.lo.s32 	%r13, %r3, %r2;
	setp.ge.s32 	%p1, %r1, %r13;
	@%p1 bra 	$L__BB0_2;
	cvta.to.global.u64 	%rd2, %rd1;
	mul.wide.s32 	%rd3, %r1, 4;
	add.s64 	%rd4, %rd2, %rd3;
	.pragma "used_bytes_mask 7";
	ld.global.u32 	%r14, [%rd4];
	bfe.u32 	%r15, %r14, 0, 8;
	cvt.u16.u32 	%rs1, %r15;
	and.b16  	%rs2, %rs1, 255;
	bfe.u32 	%r16, %r14, 8, 8;
	cvt.u16.u32 	%rs3, %r16;
	and.b16  	%rs4, %rs3, 255;
	bfe.u32 	%r17, %r14, 16, 8;
	cvt.u16.u32 	%rs5, %r17;
	and.b16  	%rs6, %rs5, 255;
	cvt.rn.f64.u16 	%fd1, %rs2;
	cvt.rn.f64.u16 	%fd2, %rs4;
	mul.f64 	%fd3, %fd2, 0d3FE3333333333333;
	fma.rn.f64 	%fd4, %fd1, 0d3FD3333333333333, %fd3;
	cvt.rn.f64.u16 	%fd5, %rs6;
	fma.rn.f64 	%fd6, %fd5, 0d3FB999999999999A, %fd4;
	cvt.rn.f32.f64 	%f1, %fd6;
	cvt.rzi.u32.f32 	%r18, %f1;
	prmt.b32 	%r19, %r18, 0, 0x3340U;
	prmt.b32 	%r20, %r18, %r18, 0x3340U;
	prmt.b32 	%r21, %r20, %r19, 0x5410U;
	st.global.u32 	[%rd4], %r21;
$L__BB0_2:
	ret;

}


// ===== COMPILED SASS (sm_100) =====

	.target	sm_100

	.elftype	@"ET_EXEC"


//--------------------- .note.nv.tkinfo           --------------------------
	.section	.note.nv.tkinfo,"",@"SHT_NOTE"
	.sectionflags	@"SHF_NOTE_NV_TKINFO"
	.tkinfo
        /*0018*/ 	.word	0x00000002
        /*0030*/ 	.string	""
        /*0030*/ 	.string	"ptxas"
        /*0030*/ 	.string	"Cuda compilation tools, release 13.0, V13.0.88"
        /*0030*/ 	.string	"Build cuda_13.0.r13.0/compiler.36424714_0"
        /*0030*/ 	.string	"-arch sm_100 -m 64 "



//--------------------- .note.nv.cuinfo           --------------------------
	.section	.note.nv.cuinfo,"",@"SHT_NOTE"
	.sectionflags	@"SHF_NOTE_NV_CUINFO"
        /*0018*/ 	.short	0x0002
        /*001a*/ 	.short	0x0064
        /*001c*/ 	.short	0x0082
	.zero		2


//--------------------- .nv.info                  --------------------------
	.section	.nv.info,"",@"SHT_CUDA_INFO"
	.align	4


	//----- nvinfo : EIATTR_REGCOUNT
	.align		4
        /*0000*/ 	.byte	0x04, 0x2f
        /*0002*/ 	.short	(.L_1 - .L_0)
	.align		4
.L_0:
        /*0004*/ 	.word	index@(_Z7convertiiP6uchar4)
        /*0008*/ 	.word	0x0000000c


	//----- nvinfo : EIATTR_FRAME_SIZE
	.align		4
.L_1:
        /*000c*/ 	.byte	0x04, 0x11
        /*000e*/ 	.short	(.L_3 - .L_2)
	.align		4
.L_2:
        /*0010*/ 	.word	index@(_Z7convertiiP6uchar4)
        /*0014*/ 	.word	0x00000000


	//----- nvinfo : EIATTR_MIN_STACK_SIZE
	.align		4
.L_3:
        /*0018*/ 	.byte	0x04, 0x12
        /*001a*/ 	.short	(.L_5 - .L_4)
	.align		4
.L_4:
        /*001c*/ 	.word	index@(_Z7convertiiP6uchar4)
        /*0020*/ 	.word	0x00000000
.L_5:


//--------------------- .nv.compat                --------------------------
	.section	.nv.compat,"",@"SHT_CUDA_COMPAT_INFO"
	.align	4
        /*0000*/ 	.byte	0x02, 0x09, 0x00, 0x00, 0x02, 0x02, 0x01, 0x00, 0x02, 0x05, 0x05, 0x00, 0x03, 0x07, 0x01, 0x01
        /*0010*/ 	.byte	0x02, 0x03, 0x00, 0x00, 0x02, 0x06, 0x01, 0x00, 0x04, 0x0b, 0x08, 0x00, 0x01, 0x00, 0x00, 0x00
        /*0020*/ 	.byte	0x00, 0x00, 0x00, 0x00


//--------------------- .nv.info._Z7convertiiP6uchar4 --------------------------
	.section	.nv.info._Z7convertiiP6uchar4,"",@"SHT_CUDA_INFO"
	.sectionflags	@""
	.align	4


	//----- nvinfo : EIATTR_CUDA_API_VERSION
	.align		4
        /*0000*/ 	.byte	0x04, 0x37
        /*0002*/ 	.short	(.L_7 - .L_6)
.L_6:
        /*0004*/ 	.word	0x00000082


	//----- nvinfo : EIATTR_KPARAM_INFO
	.align		4
.L_7:
        /*0008*/ 	.byte	0x04, 0x17
        /*000a*/ 	.short	(.L_9 - .L_8)
.L_8:
        /*000c*/ 	.word	0x00000000
        /*0010*/ 	.short	0x0002
        /*0012*/ 	.short	0x0008
        /*0014*/ 	.byte	0x00, 0xf5, 0x21, 0x00


	//----- nvinfo : EIATTR_KPARAM_INFO
	.align		4
.L_9:
        /*0018*/ 	.byte	0x04, 0x17
        /*001a*/ 	.short	(.L_11 - .L_10)
.L_10:
        /*001c*/ 	.word	0x00000000
        /*0020*/ 	.short	0x0001
        /*0022*/ 	.short	0x0004
        /*0024*/ 	.byte	0x00, 0xf0, 0x11, 0x00


	//----- nvinfo : EIATTR_KPARAM_INFO
	.align		4
.L_11:
        /*0028*/ 	.byte	0x04, 0x17
        /*002a*/ 	.short	(.L_13 - .L_12)
.L_12:
        /*002c*/ 	.word	0x00000000
        /*0030*/ 	.short	0x0000
        /*0032*/ 	.short	0x0000
        /*0034*/ 	.byte	0x00, 0xf0, 0x11, 0x00


	//----- nvinfo : EIATTR_SPARSE_MMA_MASK
	.align		4
.L_13:
        /*0038*/ 	.byte	0x03, 0x50
        /*003a*/ 	.short	0x0000


	//----- nvinfo : EIATTR_MAXREG_COUNT
	.align		4
        /*003c*/ 	.byte	0x03, 0x1b
        /*003e*/ 	.short	0x00ff


	//----- nvinfo : EIATTR_MERCURY_ISA_VERSION
	.align		4
        /*0040*/ 	.byte	0x03, 0x5f
        /*0042*/ 	.short	0x0101


	//----- nvinfo : EIATTR_UNUSED_LOAD_BYTE_OFFSET
	.align		4
        /*0044*/ 	.byte	0x04, 0x44
        /*0046*/ 	.short	(.L_15 - .L_14)


	//   ....[0]....
.L_14:
        /*0048*/ 	.word	0x00000120
        /*004c*/ 	.word	0x00000007


	//----- nvinfo : EIATTR_VRC_CTA_INIT_COUNT
	.align		4
.L_15:
        /*0050*/ 	.byte	0x02, 0x4a
	.zero		1
	.zero		1


	//----- nvinfo : EIATTR_EXIT_INSTR_OFFSETS
	.align		4
        /*0054*/ 	.byte	0x04, 0x1c
        /*0056*/ 	.short	(.L_17 - .L_16)


	//   ....[0]....
.L_16:
        /*0058*/ 	.word	0x000000e0


	//   ....[1]....
        /*005c*/ 	.word	0x00000240


	//----- nvinfo : EIATTR_CBANK_PARAM_SIZE
	.align		4
.L_17:
        /*0060*/ 	.byte	0x03, 0x19
        /*0062*/ 	.short	0x0010


	//----- nvinfo : EIATTR_PARAM_CBANK
	.align		4
        /*0064*/ 	.byte	0x04, 0x0a
        /*0066*/ 	.short	(.L_19 - .L_18)
	.align		4
.L_18:
        /*0068*/ 	.word	index@(.nv.constant0._Z7convertiiP6uchar4)
        /*006c*/ 	.short	0x0380
        /*006e*/ 	.short	0x0010


	//----- nvinfo : EIATTR_SW_WAR
	.align		4
.L_19:
        /*0070*/ 	.byte	0x04, 0x36
        /*0072*/ 	.short	(.L_21 - .L_20)
.L_20:
        /*0074*/ 	.word	0x00000008
.L_21:


//--------------------- .nv.callgraph             --------------------------
	.section	.nv.callgraph,"",@"SHT_CUDA_CALLGRAPH"
	.align	4
	.sectionentsize	8
	.align		4
        /*0000*/ 	.word	0x00000000
	.align		4
        /*0004*/ 	.word	0xffffffff
	.align		4
        /*0008*/ 	.word	0x00000000
	.align		4
        /*000c*/ 	.word	0xfffffffe
	.align		4
        /*0010*/ 	.word	0x00000000
	.align		4
        /*0014*/ 	.word	0xfffffffd
	.align		4
        /*0018*/ 	.word	0x00000000
	.align		4
        /*001c*/ 	.word	0xfffffffc


//--------------------- .text._Z7convertiiP6uchar4 --------------------------
	.section	.text._Z7convertiiP6uchar4,"ax",@progbits
	.align	128
        .global         _Z7convertiiP6uchar4
        .type           _Z7convertiiP6uchar4,@function
        .size           _Z7convertiiP6uchar4,(.L_x_1 - _Z7convertiiP6uchar4)
        .other          _Z7convertiiP6uchar4,@"STO_CUDA_ENTRY STV_DEFAULT"
_Z7convertiiP6uchar4:
.text._Z7convertiiP6uchar4:
[----:B------:R-:W-:Y:S01]  /*0000*/  LDC R1, c[0x0][0x37c] ;  /* 0x0000df00ff017b82 */ /* 0x000fe20000000800 */
[----:B------:R-:W0:Y:S01]  /*0010*/  S2R R0, SR_TID.Y ;  /* 0x0000000000007919 */ /* 0x000e220000002200 */
[----:B------:R-:W1:Y:S06]  /*0020*/  LDCU UR7, c[0x0][0x360] ;  /* 0x00006c00ff0777ac */ /* 0x000e6c0008000800 */
[----:B------:R-:W0:Y:S01]  /*0030*/  S2UR UR8, SR_CTAID.Y ;  /* 0x00000000000879c3 */ /* 0x000e220000002600 */
[----:B------:R-:W1:Y:S01]  /*0040*/  S2R R5, SR_TID.X ;  /* 0x0000000000057919 */ /* 0x000e620000002100 */
[----:B------:R-:W2:Y:S06]  /*0050*/  LDCU.64 UR4, c[0x0][0x380] ;  /* 0x00007000ff0477ac */ /* 0x000eac0008000a00 */
[----:B------:R-:W0:Y:S08]  /*0060*/  LDC R3, c[0x0][0x364] ;  /* 0x0000d900ff037b82 */ /* 0x000e300000000800 */
[----:B------:R-:W3:Y:S01]  /*0070*/  S2UR UR6, SR_CTAID.X ;  /* 0x00000000000679c3 */ /* 0x000ee20000002500 */
[----:B--2---:R-:W-:-:S07]  /*0080*/  UIMAD UR4, UR5, UR4, URZ ;  /* 0x00000004050472a4 */ /* 0x004fce000f8e02ff */
[----:B------:R-:W3:Y:S01]  /*0090*/  LDC R7, c[0x0][0x370] ;  /* 0x0000dc00ff077b82 */ /* 0x000ee20000000800 */
[----:B0-----:R-:W-:-:S04]  /*00a0*/  IMAD R0, R3, UR8, R0 ;  /* 0x0000000803007c24 */ /* 0x001fc8000f8e0200 */
[----:B---3--:R-:W-:-:S04]  /*00b0*/  IMAD R0, R0, R7, UR6 ;  /* 0x0000000600007e24 */ /* 0x008fc8000f8e0207 */
[----:B-1----:R-:W-:-:S05]  /*00c0*/  IMAD R5, R0, UR7, R5 ;  /* 0x0000000700057c24 */ /* 0x002fca000f8e0205 */
[----:B------:R-:W-:-:S13]  /*00d0*/  ISETP.GE.AND P0, PT, R5, UR4, PT ;  /* 0x0000000405007c0c */ /* 0x000fda000bf06270 */
[----:B------:R-:W-:Y:S05]  /*00e0*/  @P0 EXIT ;  /* 0x000000000000094d */ /* 0x000fea0003800000 */
[----:B------:R-:W0:Y:S01]  /*00f0*/  LDC.64 R2, c[0x0][0x388] ;  /* 0x0000e200ff027b82 */ /* 0x000e220000000a00 */
[----:B------:R-:W1:Y:S01]  /*0100*/  LDCU.64 UR4, c[0x0][0x358] ;  /* 0x00006b00ff0477ac */ /* 0x000e620008000a00 */
[----:B0-----:R-:W-:-:S05]  /*0110*/  IMAD.WIDE R2, R5, 0x4, R2 ;  /* 0x0000000405027825 */ /* 0x001fca00078e0202 */
[----:B-1----:R-:W2:Y:S01]  /*0120*/  LDG.E R0, desc[UR4][R2.64] ;  /* 0x0000000402007981 */ /* 0x002ea2000c1e1900 */
[----:B------:R-:W-:Y:S01]  /*0130*/  UMOV UR6, 0x33333333 ;  /* 0x3333333300067882 */ /* 0x000fe20000000000 */
[----:B------:R-:W-:Y:S01]  /*0140*/  UMOV UR7, 0x3fe33333 ;  /* 0x3fe3333300077882 */ /* 0x000fe20000000000 */
[----:B--2---:R-:W0:Y:S08]  /*0150*/  I2F.F64.U8 R6, R0.B1 ;  /* 0x1000000000067312 */ /* 0x004e300000001800 */
[----:B------:R-:W1:Y:S01]  /*0160*/  I2F.F64.U8 R4, R0 ;  /* 0x0000000000047312 */ /* 0x000e620000001800 */
[----:B0-----:R-:W-:-:S07]  /*0170*/  DMUL R6, R6, UR6 ;  /* 0x0000000606067c28 */ /* 0x001fce0008000000 */
[----:B------:R-:W0:Y:S01]  /*0180*/  I2F.F64.U8 R8, R0.B2 ;  /* 0x2000000000087312 */ /* 0x000e220000001800 */
[----:B------:R-:W-:Y:S02]  /*0190*/  UMOV UR7, 0x3fd33333 ;  /* 0x3fd3333300077882 */ /* 0x000fe40000000000 */
[----:B-1----:R-:W-:Y:S01]  /*01a0*/  DFMA R4, R4, UR6, R6 ;  /* 0x0000000604047c2b */ /* 0x002fe20008000006 */
[----:B------:R-:W-:Y:S01]  /*01b0*/  UMOV UR6, 0x9999999a ;  /* 0x9999999a00067882 */ /* 0x000fe20000000000 */
[----:B------:R-:W-:-:S06]  /*01c0*/  UMOV UR7, 0x3fb99999 ;  /* 0x3fb9999900077882 */ /* 0x000fcc0000000000 */
[----:B0-----:R-:W-:-:S10]  /*01d0*/  DFMA R4, R8, UR6, R4 ;  /* 0x0000000608047c2b */ /* 0x001fd40008000004 */
[----:B------:R-:W0:Y:S08]  /*01e0*/  F2F.F32.F64 R4, R4 ;  /* 0x0000000400047310 */ /* 0x000e300000301000 */
[----:B0-----:R-:W0:Y:S02]  /*01f0*/  F2I.U32.TRUNC.NTZ R6, R4 ;  /* 0x0000000400067305 */ /* 0x001e24000020f000 */
[----:B0-----:R-:W-:-:S02]  /*0200*/  PRMT R7, R6, 0x3340, RZ ;  /* 0x0000334006077816 */ /* 0x001fc400000000ff */
[----:B------:R-:W-:-:S04]  /*0210*/  PRMT R6, R6, 0x3340, R6 ;  /* 0x0000334006067816 */ /* 0x000fc80000000006 */
[----:B------:R-:W-:-:S05]  /*0220*/  PRMT R7, R6, 0x5410, R7 ;  /* 0x0000541006077816 */ /* 0x000fca0000000007 */
[----:B------:R-:W-:Y:S01]  /*0230*/  STG.E desc[UR4][R2.64], R7 ;  /* 0x0000000702007986 */ /* 0x000fe2000c101904 */
[----:B------:R-:W-:Y:S05]  /*0240*/  EXIT ;  /* 0x000000000000794d */ /* 0x000fea0003800000 */
.L_x_0:
[----:B------:R-:W-:-:S00]  /*0250*/  BRA `(.L_x_0) ;  /* 0xfffffffc00fc7947 */ /* 0x000fc0000383ffff */
[----:B------:R-:W-:-:S00]  /*0260*/  NOP ;  /* 0x0000000000007918 */ /* 0x000fc00000000000 */
        /* <DEDUP_REMOVED lines=9> */
.L_x_1:


//--------------------- .nv.shared.reserved.0     --------------------------
	.section	.nv.shared.reserved.0,"aw",@nobits
	.weak		__nv_reservedSMEM_offset_0_alias
	.size		__nv_reservedSMEM_offset_0_alias, 0, 64
	.other		__nv_reservedSMEM_offset_0_alias,@"STO_CUDA_RESERVED_SHARED STV_DEFAULT"
__nv_reservedSMEM_offset_0_alias:
	.zero		0
	.zero		64


//--------------------- .nv.constant0._Z7convertiiP6uchar4 --------------------------
	.section	.nv.constant0._Z7convertiiP6uchar4,"a",@progbits
	.sectionflags	@""
	.align	4
.nv.constant0._Z7convertiiP6uchar4:
	.zero		912


//--------------------- SYMBOLS --------------------------

	.type		.nv.reservedSmem.offset0,@object
	.size		.nv.reservedSmem.offset0,0x4
